//
// Generated by NVIDIA NVVM Compiler
//
// Compiler Build ID: CL-36424714
// Cuda compilation tools, release 13.0, V13.0.88
// Based on NVVM 20.0.0
//

.version 9.0
.target sm_100
.address_size 64

	// .globl	_Z16hellocuda_kernelPfS_S_y

.visible .entry _Z16hellocuda_kernelPfS_S_y(
	.param .u64 .ptr .align 1 _Z16hellocuda_kernelPfS_S_y_param_0,
	.param .u64 .ptr .align 1 _Z16hellocuda_kernelPfS_S_y_param_1,
	.param .u64 .ptr .align 1 _Z16hellocuda_kernelPfS_S_y_param_2,
	.param .u64 _Z16hellocuda_kernelPfS_S_y_param_3
)
{
	.reg .pred 	%p<2>;
	.reg .b32 	%r<5>;
	.reg .b32 	%f<4>;
	.reg .b64 	%rd<13>;

	ld.param.u64 	%rd2, [_Z16hellocuda_kernelPfS_S_y_param_0];
	ld.param.u64 	%rd3, [_Z16hellocuda_kernelPfS_S_y_param_1];
	ld.param.u64 	%rd4, [_Z16hellocuda_kernelPfS_S_y_param_2];
	ld.param.u64 	%rd5, [_Z16hellocuda_kernelPfS_S_y_param_3];
	mov.u32 	%r1, %ctaid.x;
	mov.u32 	%r2, %ntid.x;
	mov.u32 	%r3, %tid.x;
	mad.lo.s32 	%r4, %r1, %r2, %r3;
	cvt.u64.u32 	%rd1, %r4;
	setp.le.u64 	%p1, %rd5, %rd1;
	@%p1 bra 	$L__BB0_2;
	cvta.to.global.u64 	%rd6, %rd2;
	cvta.to.global.u64 	%rd7, %rd3;
	cvta.to.global.u64 	%rd8, %rd4;
	shl.b64 	%rd9, %rd1, 2;
	add.s64 	%rd10, %rd6, %rd9;
	ld.global.f32 	%f1, [%rd10];
	add.s64 	%rd11, %rd7, %rd9;
	ld.global.f32 	%f2, [%rd11];
	mul.f32 	%f3, %f1, %f2;
	add.s64 	%rd12, %rd8, %rd9;
	st.global.f32 	[%rd12], %f3;
$L__BB0_2:
	ret;

}


// ===== COMPILED SASS (sm_100) =====

	.target	sm_100

	.elftype	@"ET_EXEC"


//--------------------- .note.nv.tkinfo           --------------------------
	.section	.note.nv.tkinfo,"",@"SHT_NOTE"
	.sectionflags	@"SHF_NOTE_NV_TKINFO"
	.tkinfo
        /*0018*/ 	.word	0x00000002
        /*0030*/ 	.string	""
        /*0030*/ 	.string	"ptxas"
        /*0030*/ 	.string	"Cuda compilation tools, release 13.0, V13.0.88"
        /*0030*/ 	.string	"Build cuda_13.0.r13.0/compiler.36424714_0"
        /*0030*/ 	.string	"-arch sm_100 -m 64 "



//--------------------- .note.nv.cuinfo           --------------------------
	.section	.note.nv.cuinfo,"",@"SHT_NOTE"
	.sectionflags	@"SHF_NOTE_NV_CUINFO"
        /*0018*/ 	.short	0x0002
        /*001a*/ 	.short	0x0064
        /*001c*/ 	.short	0x0082
	.zero		2


//--------------------- .nv.info                  --------------------------
	.section	.nv.info,"",@"SHT_CUDA_INFO"
	.align	4


	//----- nvinfo : EIATTR_REGCOUNT
	.align		4
        /*0000*/ 	.byte	0x04, 0x2f
        /*0002*/ 	.short	(.L_1 - .L_0)
	.align		4
.L_0:
        /*0004*/ 	.word	index@(_Z16hellocuda_kernelPfS_S_y)
        /*0008*/ 	.word	0x0000000c


	//----- nvinfo : EIATTR_FRAME_SIZE
	.align		4
.L_1:
        /*000c*/ 	.byte	0x04, 0x11
        /*000e*/ 	.short	(.L_3 - .L_2)
	.align		4
.L_2:
        /*0010*/ 	.word	index@(_Z16hellocuda_kernelPfS_S_y)
        /*0014*/ 	.word	0x00000000


	//----- nvinfo : EIATTR_MIN_STACK_SIZE
	.align		4
.L_3:
        /*0018*/ 	.byte	0x04, 0x12
        /*001a*/ 	.short	(.L_5 - .L_4)
	.align		4
.L_4:
        /*001c*/ 	.word	index@(_Z16hellocuda_kernelPfS_S_y)
        /*0020*/ 	.word	0x00000000
.L_5:


//--------------------- .nv.compat                --------------------------
	.section	.nv.compat,"",@"SHT_CUDA_COMPAT_INFO"
	.align	4
        /*0000*/ 	.byte	0x02, 0x09, 0x00, 0x00, 0x02, 0x02, 0x01, 0x00, 0x02, 0x05, 0x05, 0x00, 0x03, 0x07, 0x01, 0x01
        /*0010*/ 	.byte	0x02, 0x03, 0x00, 0x00, 0x02, 0x06, 0x01, 0x00, 0x04, 0x0b, 0x08, 0x00, 0x09, 0x00, 0x00, 0x00
        /*0020*/ 	.byte	0x00, 0x00, 0x00, 0x00


//--------------------- .nv.info._Z16hellocuda_kernelPfS_S_y --------------------------
	.section	.nv.info._Z16hellocuda_kernelPfS_S_y,"",@"SHT_CUDA_INFO"
	.sectionflags	@""
	.align	4


	//----- nvinfo : EIATTR_CUDA_API_VERSION
	.align		4
        /*0000*/ 	.byte	0x04, 0x37
        /*0002*/ 	.short	(.L_7 - .L_6)
.L_6:
        /*0004*/ 	.word	0x00000082


	//----- nvinfo : EIATTR_KPARAM_INFO
	.align		4
.L_7:
        /*0008*/ 	.byte	0x04, 0x17
        /*000a*/ 	.short	(.L_9 - .L_8)
.L_8:
        /*000c*/ 	.word	0x00000000
        /*0010*/ 	.short	0x0003
        /*0012*/ 	.short	0x0018
        /*0014*/ 	.byte	0x00, 0xf0, 0x21, 0x00


	//----- nvinfo : EIATTR_KPARAM_INFO
	.align		4
.L_9:
        /*0018*/ 	.byte	0x04, 0x17
        /*001a*/ 	.short	(.L_11 - .L_10)
.L_10:
        /*001c*/ 	.word	0x00000000
        /*0020*/ 	.short	0x0002
        /*0022*/ 	.short	0x0010
        /*0024*/ 	.byte	0x00, 0xf5, 0x21, 0x00


	//----- nvinfo : EIATTR_KPARAM_INFO
	.align		4
.L_11:
        /*0028*/ 	.byte	0x04, 0x17
        /*002a*/ 	.short	(.L_13 - .L_12)
.L_12:
        /*002c*/ 	.word	0x00000000
        /*0030*/ 	.short	0x0001
        /*0032*/ 	.short	0x0008
        /*0034*/ 	.byte	0x00, 0xf5, 0x21, 0x00


	//----- nvinfo : EIATTR_KPARAM_INFO
	.align		4
.L_13:
        /*0038*/ 	.byte	0x04, 0x17
        /*003a*/ 	.short	(.L_15 - .L_14)
.L_14:
        /*003c*/ 	.word	0x00000000
        /*0040*/ 	.short	0x0000
        /*0042*/ 	.short	0x0000
        /*0044*/ 	.byte	0x00, 0xf5, 0x21, 0x00


	//----- nvinfo : EIATTR_SPARSE_MMA_MASK
	.align		4
.L_15:
        /*0048*/ 	.byte	0x03, 0x50
        /*004a*/ 	.short	0x0000


	//----- nvinfo : EIATTR_MAXREG_COUNT
	.align		4
        /*004c*/ 	.byte	0x03, 0x1b
        /*004e*/ 	.short	0x00ff


	//----- nvinfo : EIATTR_MERCURY_ISA_VERSION
	.align		4
        /*0050*/ 	.byte	0x03, 0x5f
        /*0052*/ 	.short	0x0101


	//----- nvinfo : EIATTR_VRC_CTA_INIT_COUNT
	.align		4
        /*0054*/ 	.byte	0x02, 0x4a
	.zero		1
	.zero		1


	//----- nvinfo : EIATTR_EXIT_INSTR_OFFSETS
	.align		4
        /*0058*/ 	.byte	0x04, 0x1c
        /*005a*/ 	.short	(.L_17 - .L_16)


	//   ....[0]....
.L_16:
        /*005c*/ 	.word	0x00000080


	//   ....[1]....
        /*0060*/ 	.word	0x00000180


	//----- nvinfo : EIATTR_CBANK_PARAM_SIZE
	.align		4
.L_17:
        /*0064*/ 	.byte	0x03, 0x19
        /*0066*/ 	.short	0x0020


	//----- nvinfo : EIATTR_PARAM_CBANK
	.align		4
        /*0068*/ 	.byte	0x04, 0x0a
        /*006a*/ 	.short	(.L_19 - .L_18)
	.align		4
.L_18:
        /*006c*/ 	.word	index@(.nv.constant0._Z16hellocuda_kernelPfS_S_y)
        /*0070*/ 	.short	0x0380
        /*0072*/ 	.short	0x0020


	//----- nvinfo : EIATTR_SW_WAR
	.align		4
.L_19:
        /*0074*/ 	.byte	0x04, 0x36
        /*0076*/ 	.short	(.L_21 - .L_20)
.L_20:
        /*0078*/ 	.word	0x00000008
.L_21:


//--------------------- .nv.callgraph             --------------------------
	.section	.nv.callgraph,"",@"SHT_CUDA_CALLGRAPH"
	.align	4
	.sectionentsize	8
	.align		4
        /*0000*/ 	.word	0x00000000
	.align		4
        /*0004*/ 	.word	0xffffffff
	.align		4
        /*0008*/ 	.word	0x00000000
	.align		4
        /*000c*/ 	.word	0xfffffffe
	.align		4
        /*0010*/ 	.word	0x00000000
	.align		4
        /*0014*/ 	.word	0xfffffffd
	.align		4
        /*0018*/ 	.word	0x00000000
	.align		4
        /*001c*/ 	.word	0xfffffffc


//--------------------- .text._Z16hellocuda_kernelPfS_S_y --------------------------
	.section	.text._Z16hellocuda_kernelPfS_S_y,"ax",@progbits
	.align	128
        .global         _Z16hellocuda_kernelPfS_S_y
        .type           _Z16hellocuda_kernelPfS_S_y,@function
        .size           _Z16hellocuda_kernelPfS_S_y,(.L_x_1 - _Z16hellocuda_kernelPfS_S_y)
        .other          _Z16hellocuda_kernelPfS_S_y,@"STO_CUDA_ENTRY STV_DEFAULT"
_Z16hellocuda_kernelPfS_S_y:
.text._Z16hellocuda_kernelPfS_S_y:
[----:B------:R-:W-:Y:S01]  /*0000*/  LDC R1, c[0x0][0x37c] ;  /* 0x0000df00ff017b82 */ /* 0x000fe20000000800 */
[----:B------:R-:W0:Y:S07]  /*0010*/  S2R R3, SR_TID.X ;  /* 0x0000000000037919 */ /* 0x000e2e0000002100 */
[----:B------:R-:W0:Y:S01]  /*0020*/  S2UR UR4, SR_CTAID.X ;  /* 0x00000000000479c3 */ /* 0x000e220000002500 */
[----:B------:R-:W1:Y:S07]  /*0030*/  LDCU.64 UR6, c[0x0][0x398] ;  /* 0x00007300ff0677ac */ /* 0x000e6e0008000a00 */
[----:B------:R-:W0:Y:S02]  /*0040*/  LDC R0, c[0x0][0x360] ;  /* 0x0000d800ff007b82 */ /* 0x000e240000000800 */
[----:B0-----:R-:W-:-:S05]  /*0050*/  IMAD R0, R0, UR4, R3 ;  /* 0x0000000400007c24 */ /* 0x001fca000f8e0203 */
[----:B-1----:R-:W-:-:S04]  /*0060*/  ISETP.GE.U32.AND P0, PT, R0, UR6, PT ;  /* 0x0000000600007c0c */ /* 0x002fc8000bf06070 */
[----:B------:R-:W-:-:S13]  /*0070*/  ISETP.GE.U32.AND.EX P0, PT, RZ, UR7, PT, P0 ;  /* 0x00000007ff007c0c */ /* 0x000fda000bf06100 */
[----:B------:R-:W-:Y:S05]  /*0080*/  @P0 EXIT ;  /* 0x000000000000094d */ /* 0x000fea0003800000 */
[----:B------:R-:W0:Y:S01]  /*0090*/  LDCU.128 UR8, c[0x0][0x380] ;  /* 0x00007000ff0877ac */ /* 0x000e220008000c00 */
[----:B------:R-:W-:Y:S01]  /*00a0*/  IMAD.SHL.U32 R6, R0, 0x4, RZ ;  /* 0x0000000400067824 */ /* 0x000fe200078e00ff */
[----:B------:R-:W-:Y:S01]  /*00b0*/  SHF.R.U32.HI R0, RZ, 0x1e, R0 ;  /* 0x0000001eff007819 */ /* 0x000fe20000011600 */
[----:B------:R-:W1:Y:S01]  /*00c0*/  LDCU.64 UR4, c[0x0][0x358] ;  /* 0x00006b00ff0477ac */ /* 0x000e620008000a00 */
[----:B------:R-:W2:Y:S02]  /*00d0*/  LDCU.64 UR6, c[0x0][0x390] ;  /* 0x00007200ff0677ac */ /* 0x000ea40008000a00 */
[C---:B0-----:R-:W-:Y:S02]  /*00e0*/  IADD3 R4, P1, PT, R6.reuse, UR10, RZ ;  /* 0x0000000a06047c10 */ /* 0x041fe4000ff3e0ff */
[----:B------:R-:W-:Y:S02]  /*00f0*/  IADD3 R2, P0, PT, R6, UR8, RZ ;  /* 0x0000000806027c10 */ /* 0x000fe4000ff1e0ff */
[----:B------:R-:W-:-:S02]  /*0100*/  IADD3.X R5, PT, PT, R0, UR11, RZ, P1, !PT ;  /* 0x0000000b00057c10 */ /* 0x000fc40008ffe4ff */
[----:B------:R-:W-:-:S04]  /*0110*/  IADD3.X R3, PT, PT, R0, UR9, RZ, P0, !PT ;  /* 0x0000000900037c10 */ /* 0x000fc800087fe4ff */
[----:B-1----:R-:W3:Y:S04]  /*0120*/  LDG.E R5, desc[UR4][R4.64] ;  /* 0x0000000404057981 */ /* 0x002ee8000c1e1900 */
[----:B------:R-:W3:Y:S01]  /*0130*/  LDG.E R2, desc[UR4][R2.64] ;  /* 0x0000000402027981 */ /* 0x000ee2000c1e1900 */
[----:B--2---:R-:W-:-:S04]  /*0140*/  IADD3 R6, P0, PT, R6, UR6, RZ ;  /* 0x0000000606067c10 */ /* 0x004fc8000ff1e0ff */
[----:B------:R-:W-:Y:S01]  /*0150*/  IADD3.X R7, PT, PT, R0, UR7, RZ, P0, !PT ;  /* 0x0000000700077c10 */ /* 0x000fe200087fe4ff */
[----:B---3--:R-:W-:-:S05]  /*0160*/  FMUL R9, R2, R5 ;  /* 0x0000000502097220 */ /* 0x008fca0000400000 */
[----:B------:R-:W-:Y:S01]  /*0170*/  STG.E desc[UR4][R6.64], R9 ;  /* 0x0000000906007986 */ /* 0x000fe2000c101904 */
[----:B------:R-:W-:Y:S05]  /*0180*/  EXIT ;  /* 0x000000000000794d */ /* 0x000fea0003800000 */
.L_x_0:
[----:B------:R-:W-:-:S00]  /*0190*/  BRA `(.L_x_0) ;  /* 0xfffffffc00fc7947 */ /* 0x000fc0000383ffff */
[----:B------:R-:W-:-:S00]  /*01a0*/  NOP ;  /* 0x0000000000007918 */ /* 0x000fc00000000000 */
        /* <DEDUP_REMOVED lines=13> */
.L_x_1:


//--------------------- .nv.shared.reserved.0     --------------------------
	.section	.nv.shared.reserved.0,"aw",@nobits
	.weak		__nv_reservedSMEM_offset_0_alias
	.size		__nv_reservedSMEM_offset_0_alias, 0, 64
	.other		__nv_reservedSMEM_offset_0_alias,@"STO_CUDA_RESERVED_SHARED STV_DEFAULT"
__nv_reservedSMEM_offset_0_alias:
	.zero		0
	.zero		64


//--------------------- .nv.constant0._Z16hellocuda_kernelPfS_S_y --------------------------
	.section	.nv.constant0._Z16hellocuda_kernelPfS_S_y,"a",@progbits
	.sectionflags	@""
	.align	4
.nv.constant0._Z16hellocuda_kernelPfS_S_y:
	.zero		928


//--------------------- SYMBOLS --------------------------

	.type		.nv.reservedSmem.offset0,@object
	.size		.nv.reservedSmem.offset0,0x4
